	.headerflags	@"EF_CUDA_TEXMODE_UNIFIED EF_CUDA_64BIT_ADDRESS EF_CUDA_ACCELERATORS EF_CUDA_SM90 EF_CUDA_VIRTUAL_SM(EF_CUDA_SM90)"
	.elftype	@"ET_EXEC"


//--------------------- .nv.info                  --------------------------
	.section	.nv.info,"",@"SHT_CUDA_INFO"
	.align	4


	//----- nvinfo : EIATTR_REGCOUNT
	.align		4
        /*0000*/ 	.byte	0x04, 0x2f
        /*0002*/ 	.short	(.L_1 - .L_0)
	.align		4
.L_0:
        /*0004*/ 	.word	index@(triton_poi_fused_max_pool2d_with_indices_24)
        /*0008*/ 	.word	0x00000050


	//----- nvinfo : EIATTR_MIN_STACK_SIZE
	.align		4
.L_1:
        /*000c*/ 	.byte	0x04, 0x12
        /*000e*/ 	.short	(.L_3 - .L_2)
	.align		4
.L_2:
        /*0010*/ 	.word	index@(triton_poi_fused_max_pool2d_with_indices_24)
        /*0014*/ 	.word	0x00000008


	//----- nvinfo : EIATTR_FRAME_SIZE
	.align		4
.L_3:
        /*0018*/ 	.byte	0x04, 0x11
        /*001a*/ 	.short	(.L_5 - .L_4)
	.align		4
.L_4:
        /*001c*/ 	.word	index@(triton_poi_fused_max_pool2d_with_indices_24)
        /*0020*/ 	.word	0x00000008


	//----- nvinfo : EIATTR_MIN_STACK_SIZE
	.align		4
.L_5:
        /*0024*/ 	.byte	0x04, 0x12
        /*0026*/ 	.short	(.L_7 - .L_6)
	.align		4
.L_6:
        /*0028*/ 	.word	index@(triton_poi_fused_max_pool2d_with_indices_24)
        /*002c*/ 	.word	0x00000008
.L_7:


//--------------------- .nv.info.triton_poi_fused_max_pool2d_with_indices_24 --------------------------
	.section	.nv.info.triton_poi_fused_max_pool2d_with_indices_24,"",@"SHT_CUDA_INFO"
	.sectionflags	@""
	.align	4


	//----- nvinfo : EIATTR_CUDA_API_VERSION
	.align		4
        /*0000*/ 	.byte	0x04, 0x37
        /*0002*/ 	.short	(.L_9 - .L_8)
.L_8:
        /*0004*/ 	.word	0x0000007c


	//----- nvinfo : EIATTR_KPARAM_INFO
	.align		4
.L_9:
        /*0008*/ 	.byte	0x04, 0x17
        /*000a*/ 	.short	(.L_11 - .L_10)
.L_10:
        /*000c*/ 	.word	0x00000000
        /*0010*/ 	.short	0x0003
        /*0012*/ 	.short	0x0018
        /*0014*/ 	.byte	0x00, 0xf0, 0x11, 0x00


	//----- nvinfo : EIATTR_KPARAM_INFO
	.align		4
.L_11:
        /*0018*/ 	.byte	0x04, 0x17
        /*001a*/ 	.short	(.L_13 - .L_12)
.L_12:
        /*001c*/ 	.word	0x00000000
        /*0020*/ 	.short	0x0002
        /*0022*/ 	.short	0x0010
        /*0024*/ 	.byte	0x00, 0xf4, 0x21, 0x00


	//----- nvinfo : EIATTR_KPARAM_INFO
	.align		4
.L_13:
        /*0028*/ 	.byte	0x04, 0x17
        /*002a*/ 	.short	(.L_15 - .L_14)
.L_14:
        /*002c*/ 	.word	0x00000000
        /*0030*/ 	.short	0x0001
        /*0032*/ 	.short	0x0008
        /*0034*/ 	.byte	0x00, 0xf4, 0x21, 0x00


	//----- nvinfo : EIATTR_KPARAM_INFO
	.align		4
.L_15:
        /*0038*/ 	.byte	0x04, 0x17
        /*003a*/ 	.short	(.L_17 - .L_16)
.L_16:
        /*003c*/ 	.word	0x00000000
        /*0040*/ 	.short	0x0000
        /*0042*/ 	.short	0x0000
        /*0044*/ 	.byte	0x00, 0xf4, 0x21, 0x00


	//----- nvinfo : EIATTR_SPARSE_MMA_MASK
	.align		4
.L_17:
        /*0048*/ 	.byte	0x03, 0x50
        /*004a*/ 	.short	0x0000


	//----- nvinfo : EIATTR_MAXREG_COUNT
	.align		4
        /*004c*/ 	.byte	0x03, 0x1b
        /*004e*/ 	.short	0x00ff


	//----- nvinfo : EIATTR_EXIT_INSTR_OFFSETS
	.align		4
        /*0050*/ 	.byte	0x04, 0x1c
        /*0052*/ 	.short	(.L_19 - .L_18)


	//   ....[0]....
.L_18:
        /*0054*/ 	.word	0x000029a0


	//   ....[1]....
        /*0058*/ 	.word	0x000029c0


	//----- nvinfo : EIATTR_REQNTID
	.align		4
.L_19:
        /*005c*/ 	.byte	0x04, 0x10
        /*005e*/ 	.short	(.L_21 - .L_20)
.L_20:
        /*0060*/ 	.word	0x00000080
        /*0064*/ 	.word	0x00000001
        /*0068*/ 	.word	0x00000001


	//----- nvinfo : EIATTR_CBANK_PARAM_SIZE
	.align		4
.L_21:
        /*006c*/ 	.byte	0x03, 0x19
        /*006e*/ 	.short	0x001c


	//----- nvinfo : EIATTR_PARAM_CBANK
	.align		4
        /*0070*/ 	.byte	0x04, 0x0a
        /*0072*/ 	.short	(.L_23 - .L_22)
	.align		4
.L_22:
        /*0074*/ 	.word	index@(.nv.constant0.triton_poi_fused_max_pool2d_with_indices_24)
        /*0078*/ 	.short	0x0210
        /*007a*/ 	.short	0x001c


	//----- nvinfo : EIATTR_SW_WAR
	.align		4
.L_23:
        /*007c*/ 	.byte	0x04, 0x36
        /*007e*/ 	.short	(.L_25 - .L_24)
.L_24:
        /*0080*/ 	.word	0x00000008
.L_25:


//--------------------- .nv.callgraph             --------------------------
	.section	.nv.callgraph,"",@"SHT_CUDA_CALLGRAPH"
	.align	4
	.sectionentsize	8
	.align		4
        /*0000*/ 	.word	0x00000000
	.align		4
        /*0004*/ 	.word	0xffffffff
	.align		4
        /*0008*/ 	.word	0x00000000
	.align		4
        /*000c*/ 	.word	0xfffffffe
	.align		4
        /*0010*/ 	.word	0x00000000
	.align		4
        /*0014*/ 	.word	0xfffffffd
	.align		4
        /*0018*/ 	.word	0x00000000
	.align		4
        /*001c*/ 	.word	0xfffffffc


//--------------------- .text.triton_poi_fused_max_pool2d_with_indices_24 --------------------------
	.section	.text.triton_poi_fused_max_pool2d_with_indices_24,"ax",@progbits
	.sectionflags	@"SHF_BARRIERS=1"
	.align	128
        .global         triton_poi_fused_max_pool2d_with_indices_24
        .type           triton_poi_fused_max_pool2d_with_indices_24,@function
        .size           triton_poi_fused_max_pool2d_with_indices_24,(.L_x_1 - triton_poi_fused_max_pool2d_with_indices_24)
        .other          triton_poi_fused_max_pool2d_with_indices_24,@"STO_CUDA_ENTRY STV_DEFAULT"
triton_poi_fused_max_pool2d_with_indices_24:
.text.triton_poi_fused_max_pool2d_with_indices_24:
[----:B------:R-:W0:Y:S01]  /*0000*/  LDC R1, c[0x0][0x28] ;  /* 0x00000a00ff017b82 */ /* 0x000e220000000800 */
[----:B------:R-:W1:Y:S01]  /*0010*/  S2R R0, SR_TID.X ;  /* 0x0000000000007919 */ /* 0x000e620000002100 */
[----:B------:R-:W-:-:S06]  /*0020*/  IMAD.MOV.U32 R28, RZ, RZ, RZ ;  /* 0x000000ffff1c7224 */ /* 0x000fcc00078e00ff */
[----:B------:R-:W2:Y:S01]  /*0030*/  LDC.64 R10, c[0x0][0x210] ;  /* 0x00008400ff0a7b82 */ /* 0x000ea20000000a00 */
[----:B------:R-:W-:Y:S01]  /*0040*/  IMAD.MOV.U32 R2, RZ, RZ, RZ ;  /* 0x000000ffff027224 */ /* 0x000fe200078e00ff */
[----:B------:R-:W3:Y:S01]  /*0050*/  S2R R26, SR_CTAID.X ;  /* 0x00000000001a7919 */ /* 0x000ee20000002500 */
[----:B------:R-:W-:Y:S02]  /*0060*/  CS2R R12, SRZ ;  /* 0x00000000000c7805 */ /* 0x000fe4000001ff00 */
[----:B------:R-:W-:Y:S02]  /*0070*/  CS2R R14, SRZ ;  /* 0x00000000000e7805 */ /* 0x000fe4000001ff00 */
[----:B------:R-:W-:Y:S02]  /*0080*/  CS2R R16, SRZ ;  /* 0x0000000000107805 */ /* 0x000fe4000001ff00 */
[----:B------:R-:W-:Y:S01]  /*0090*/  CS2R R18, SRZ ;  /* 0x0000000000127805 */ /* 0x000fe2000001ff00 */
[----:B------:R-:W-:Y:S01]  /*00a0*/  ULDC.64 UR6, c[0x0][0x208] ;  /* 0x0000820000067ab9 */ /* 0x000fe20000000a00 */
[----:B0-----:R-:W-:-:S02]  /*00b0*/  VIADD R1, R1, 0xfffffff8 ;  /* 0xfffffff801017836 */ /* 0x001fc40000000000 */
[----:B-1----:R-:W-:Y:S02]  /*00c0*/  IMAD.SHL.U32 R35, R0, 0x8, RZ ;  /* 0x0000000800237824 */ /* 0x002fe400078e00ff */
[----:B---3--:R-:W-:-:S03]  /*00d0*/  IMAD.SHL.U32 R77, R26, 0x400, RZ ;  /* 0x000004001a4d7824 */ /* 0x008fc600078e00ff */
[----:B------:R-:W-:-:S04]  /*00e0*/  LOP3.LUT R35, R35, 0x3f8, RZ, 0xc0, !PT ;  /* 0x000003f823237812 */ /* 0x000fc800078ec0ff */
[----:B------:R-:W-:-:S04]  /*00f0*/  LOP3.LUT R29, R77, R35, RZ, 0xfc, !PT ;  /* 0x000000234d1d7212 */ /* 0x000fc800078efcff */
[--C-:B------:R-:W-:Y:S01]  /*0100*/  SHF.R.S32.HI R3, RZ, 0x1f, R29.reuse ;  /* 0x0000001fff037819 */ /* 0x100fe2000001141d */
[C-C-:B------:R-:W-:Y:S01]  /*0110*/  IMAD.HI R4, R29.reuse, -0x77777777, R28.reuse ;  /* 0x888888891d047827 */ /* 0x140fe200078e021c */
[----:B------:R-:W-:Y:S02]  /*0120*/  ISETP.GE.AND P0, PT, R29, 0x70800, PT ;  /* 0x000708001d00780c */ /* 0x000fe40003f06270 */
[----:B------:R-:W-:Y:S01]  /*0130*/  LEA.HI R0, R3, R29, RZ, 0x9 ;  /* 0x0000001d03007211 */ /* 0x000fe200078f48ff */
[----:B------:R-:W-:Y:S01]  /*0140*/  IMAD.HI R28, R29, -0x6e5d4c3b, R28 ;  /* 0x91a2b3c51d1c7827 */ /* 0x000fe200078e021c */
[----:B------:R-:W-:Y:S02]  /*0150*/  SHF.R.U32.HI R5, RZ, 0x1f, R4 ;  /* 0x0000001fff057819 */ /* 0x000fe40000011604 */
[----:B------:R-:W-:Y:S02]  /*0160*/  SHF.R.S32.HI R3, RZ, 0x9, R0 ;  /* 0x00000009ff037819 */ /* 0x000fe40000011400 */
[----:B------:R-:W-:Y:S01]  /*0170*/  LEA.HI.SX32 R5, R4, R5, 0x14 ;  /* 0x0000000504057211 */ /* 0x000fe200078fa2ff */
[----:B------:R-:W-:Y:S01]  /*0180*/  IMAD.MOV.U32 R4, RZ, RZ, RZ ;  /* 0x000000ffff047224 */ /* 0x000fe200078e00ff */
[----:B------:R-:W-:Y:S01]  /*0190*/  SHF.R.U32.HI R9, RZ, 0x1f, R28 ;  /* 0x0000001fff097819 */ /* 0x000fe2000001161c */
[----:B------:R-:W-:-:S03]  /*01a0*/  IMAD.HI R2, R3, -0x77777777, R2 ;  /* 0x8888888903027827 */ /* 0x000fc600078e0202 */
[----:B------:R-:W-:Y:S02]  /*01b0*/  LEA.HI.SX32 R28, R28, R9, 0x10 ;  /* 0x000000091c1c7211 */ /* 0x000fe400078f82ff */
[----:B------:R-:W-:-:S04]  /*01c0*/  SHF.R.U32.HI R7, RZ, 0x1f, R2 ;  /* 0x0000001fff077819 */ /* 0x000fc80000011602 */
[----:B------:R-:W-:Y:S01]  /*01d0*/  LEA.HI R7, R2, R7, RZ, 0x1d ;  /* 0x0000000702077211 */ /* 0x000fe200078fe8ff */
[----:B------:R-:W-:-:S04]  /*01e0*/  IMAD.HI R2, R5, -0x77777777, R4 ;  /* 0x8888888905027827 */ /* 0x000fc800078e0204 */
[----:B------:R-:W-:Y:S01]  /*01f0*/  IMAD R7, R7, -0xf, R3 ;  /* 0xfffffff107077824 */ /* 0x000fe200078e0203 */
[----:B------:R-:W-:-:S03]  /*0200*/  SHF.R.U32.HI R3, RZ, 0x1f, R2 ;  /* 0x0000001fff037819 */ /* 0x000fc60000011602 */
[----:B------:R-:W-:Y:S01]  /*0210*/  IMAD.SHL.U32 R7, R7, 0x400, RZ ;  /* 0x0000040007077824 */ /* 0x000fe200078e00ff */
[----:B------:R-:W-:Y:S02]  /*0220*/  LEA.HI R4, R2, R3, RZ, 0x1d ;  /* 0x0000000302047211 */ /* 0x000fe400078fe8ff */
[----:B------:R-:W-:Y:S01]  /*0230*/  LOP3.LUT R3, R0, 0xfffffe00, RZ, 0xc0, !PT ;  /* 0xfffffe0000037812 */ /* 0x000fe200078ec0ff */
[----:B------:R-:W-:Y:S02]  /*0240*/  IMAD R28, R28, 0x78200, R7 ;  /* 0x000782001c1c7824 */ /* 0x000fe400078e0207 */
[----:B------:R-:W-:Y:S02]  /*0250*/  IMAD R5, R4, -0xf, R5 ;  /* 0xfffffff104057824 */ /* 0x000fe400078e0205 */
[----:B------:R-:W-:Y:S02]  /*0260*/  IMAD.IADD R24, R29, 0x1, -R3 ;  /* 0x000000011d187824 */ /* 0x000fe400078e0a03 */
[----:B------:R-:W-:-:S02]  /*0270*/  VIADD R27, R28, 0x200 ;  /* 0x000002001c1b7836 */ /* 0x000fc40000000000 */
[C---:B------:R-:W-:Y:S02]  /*0280*/  IMAD.IADD R0, R24.reuse, 0x1, R28 ;  /* 0x0000000118007824 */ /* 0x040fe400078e021c */
[----:B------:R-:W-:Y:S02]  /*0290*/  IMAD.IADD R2, R24, 0x1, R27 ;  /* 0x0000000118027824 */ /* 0x000fe400078e021b */
[C---:B------:R-:W-:Y:S02]  /*02a0*/  IMAD R0, R5.reuse, 0x7c00, R0 ;  /* 0x00007c0005007824 */ /* 0x040fe400078e0200 */
[----:B------:R-:W-:Y:S02]  /*02b0*/  IMAD R6, R5, 0x7c00, R2 ;  /* 0x00007c0005067824 */ /* 0x000fe400078e0202 */
[----:B--2---:R-:W-:-:S04]  /*02c0*/  IMAD.WIDE R2, R0, 0x4, R10 ;  /* 0x0000000400027825 */ /* 0x004fc800078e020a */
[----:B------:R-:W-:Y:S01]  /*02d0*/  IMAD.WIDE R6, R6, 0x4, R10 ;  /* 0x0000000406067825 */ /* 0x000fe200078e020a */
[----:B------:R-:W2:Y:S04]  /*02e0*/  @!P0 LDG.E.128 R12, desc[UR6][R2.64] ;  /* 0x00000006020c8981 */ /* 0x000ea8000c1e1d00 */
[----:B------:R-:W2:Y:S01]  /*02f0*/  @!P0 LDG.E.128 R16, desc[UR6][R6.64] ;  /* 0x0000000606108981 */ /* 0x000ea2000c1e1d00 */
[----:B------:R-:W-:Y:S01]  /*0300*/  VIADD R41, R28, 0x400 ;  /* 0x000004001c297836 */ /* 0x000fe20000000000 */
[----:B------:R-:W-:Y:S02]  /*0310*/  CS2R R20, SRZ ;  /* 0x0000000000147805 */ /* 0x000fe4000001ff00 */
[----:B------:R-:W-:Y:S01]  /*0320*/  CS2R R22, SRZ ;  /* 0x0000000000167805 */ /* 0x000fe2000001ff00 */
[----:B------:R-:W-:-:S04]  /*0330*/  IMAD.IADD R0, R24, 0x1, R41 ;  /* 0x0000000118007824 */ /* 0x000fc800078e0229 */
[----:B------:R-:W-:-:S04]  /*0340*/  IMAD R0, R5, 0x7c00, R0 ;  /* 0x00007c0005007824 */ /* 0x000fc800078e0200 */
[----:B------:R-:W-:-:S05]  /*0350*/  IMAD.WIDE R8, R0, 0x4, R10 ;  /* 0x0000000400087825 */ /* 0x000fca00078e020a */
[----:B------:R-:W3:Y:S01]  /*0360*/  @!P0 LDG.E.128 R20, desc[UR6][R8.64] ;  /* 0x0000000608148981 */ /* 0x000ee2000c1e1d00 */
[----:B------:R-:W-:-:S04]  /*0370*/  VIADD R48, R28, 0x3e00 ;  /* 0x00003e001c307836 */ /* 0x000fc80000000000 */
[----:B------:R-:W-:-:S04]  /*0380*/  IMAD.IADD R10, R24, 0x1, R48 ;  /* 0x00000001180a7824 */ /* 0x000fc800078e0230 */
[----:B------:R-:W-:Y:S01]  /*0390*/  IMAD R10, R5, 0x7c00, R10 ;  /* 0x00007c00050a7824 */ /* 0x000fe200078e020a */
[----:B--2---:R-:W-:Y:S02]  /*03a0*/  FSETP.GT.AND P2, PT, R16, R12, PT ;  /* 0x0000000c1000720b */ /* 0x004fe40003f44000 */
[----:B------:R-:W-:Y:S02]  /*03b0*/  FSETP.GT.AND P4, PT, R18, R14, PT ;  /* 0x0000000e1200720b */ /* 0x000fe40003f84000 */
[----:B------:R-:W-:Y:S02]  /*03c0*/  FSETP.GT.AND P5, PT, R17, R13, PT ;  /* 0x0000000d1100720b */ /* 0x000fe40003fa4000 */
[----:B------:R-:W-:Y:S02]  /*03d0*/  FSETP.NAN.AND P1, PT, R16, R16, PT ;  /* 0x000000101000720b */ /* 0x000fe40003f28000 */
[----:B------:R-:W-:Y:S02]  /*03e0*/  FSETP.GT.AND P3, PT, R19, R15, PT ;  /* 0x0000000f1300720b */ /* 0x000fe40003f64000 */
[----:B------:R-:W-:-:S02]  /*03f0*/  P2R R2, PR, RZ, 0x4 ;  /* 0x00000004ff027803 */ /* 0x000fc40000000000 */
[----:B------:R-:W-:Y:S02]  /*0400*/  P2R R4, PR, RZ, 0x8 ;  /* 0x00000008ff047803 */ /* 0x000fe40000000000 */
[----:B------:R-:W-:Y:S02]  /*0410*/  @!P2 SEL R16, R16, R12, P1 ;  /* 0x0000000c1010a207 */ /* 0x000fe40000800000 */
[C---:B------:R-:W-:Y:S02]  /*0420*/  FSETP.NAN.AND P1, PT, R18.reuse, R18, PT ;  /* 0x000000121200720b */ /* 0x040fe40003f28000 */
[C---:B------:R-:W-:Y:S02]  /*0430*/  FSETP.NAN.AND P2, PT, R17.reuse, R17, PT ;  /* 0x000000111100720b */ /* 0x040fe40003f48000 */
[----:B------:R-:W-:Y:S02]  /*0440*/  @!P4 SEL R18, R18, R14, P1 ;  /* 0x0000000e1212c207 */ /* 0x000fe40000800000 */
[----:B------:R-:W-:-:S02]  /*0450*/  @!P5 SEL R17, R17, R13, P2 ;  /* 0x0000000d1111d207 */ /* 0x000fc40001000000 */
[----:B---3--:R-:W-:Y:S02]  /*0460*/  FSETP.NAN.AND P1, PT, R23, R23, PT ;  /* 0x000000171700720b */ /* 0x008fe40003f28000 */
[C---:B------:R-:W-:Y:S01]  /*0470*/  FSETP.NAN.AND P2, PT, R19.reuse, R19, PT ;  /* 0x000000131300720b */ /* 0x040fe20003f48000 */
[----:B------:R-:W-:Y:S01]  /*0480*/  VIADD R52, R28, 0x4000 ;  /* 0x000040001c347836 */ /* 0x000fe20000000000 */
[----:B------:R-:W-:Y:S02]  /*0490*/  LOP3.LUT R35, R77, 0x4, R35, 0xfe, !PT ;  /* 0x000000044d237812 */ /* 0x000fe400078efe23 */
[----:B------:R-:W-:Y:S02]  /*04a0*/  @!P3 SEL R19, R19, R15, P2 ;  /* 0x0000000f1313b207 */ /* 0x000fe40001000000 */
[----:B------:R-:W-:Y:S02]  /*04b0*/  FSETP.GEU.AND P2, PT, R18, R22, PT ;  /* 0x000000161200720b */ /* 0x000fe40003f4e000 */
[----:B------:R-:W-:-:S02]  /*04c0*/  FSETP.GEU.AND P3, PT, R19, R23, PT ;  /* 0x000000171300720b */ /* 0x000fc40003f6e000 */
[----:B------:R-:W-:Y:S02]  /*04d0*/  P2R R8, PR, RZ, 0x4 ;  /* 0x00000004ff087803 */ /* 0x000fe40000000000 */
[----:B------:R-:W-:Y:S02]  /*04e0*/  @!P1 SEL R23, R23, R19, !P3 ;  /* 0x0000001317179207 */ /* 0x000fe40005800000 */
[----:B------:R-:W-:Y:S01]  /*04f0*/  FSETP.NAN.AND P1, PT, R22, R22, PT ;  /* 0x000000161600720b */ /* 0x000fe20003f28000 */
[C---:B------:R-:W-:Y:S01]  /*0500*/  VIADD R53, R28.reuse, 0x4200 ;  /* 0x000042001c357836 */ /* 0x040fe20000000000 */
[----:B------:R-:W-:Y:S01]  /*0510*/  SHF.R.S32.HI R13, RZ, 0x1f, R29 ;  /* 0x0000001fff0d7819 */ /* 0x000fe2000001141d */
[C---:B------:R-:W-:Y:S01]  /*0520*/  VIADD R42, R28.reuse, 0x7c00 ;  /* 0x00007c001c2a7836 */ /* 0x040fe20000000000 */
[----:B------:R-:W-:Y:S01]  /*0530*/  P2R R12, PR, RZ, 0x8 ;  /* 0x00000008ff0c7803 */ /* 0x000fe20000000000 */
[C---:B------:R-:W-:Y:S01]  /*0540*/  VIADD R40, R28.reuse, 0x7e00 ;  /* 0x00007e001c287836 */ /* 0x040fe20000000000 */
[----:B------:R-:W-:Y:S01]  /*0550*/  P2R R0, PR, RZ, 0x10 ;  /* 0x00000010ff007803 */ /* 0x000fe20000000000 */
[----:B------:R-:W-:Y:S01]  /*0560*/  VIADD R73, R28, 0x8000 ;  /* 0x000080001c497836 */ /* 0x000fe20000000000 */
[----:B------:R-:W-:-:S05]  /*0570*/  P2R R11, PR, RZ, 0x20 ;  /* 0x00000020ff0b7803 */ /* 0x000fca0000000000 */
[----:B------:R-:W-:Y:S02]  /*0580*/  @!P1 SEL R22, R22, R18, !P2 ;  /* 0x0000001216169207 */ /* 0x000fe40005000000 */
[----:B------:R-:W-:Y:S02]  /*0590*/  CS2R R18, SRZ ;  /* 0x0000000000127805 */ /* 0x000fe4000001ff00 */
[-C--:B------:R-:W-:Y:S02]  /*05a0*/  FSETP.NAN.AND P1, PT, R21, R21.reuse, PT ;  /* 0x000000151500720b */ /* 0x080fe40003f28000 */
[----:B------:R-:W-:-:S04]  /*05b0*/  FSETP.GEU.AND P2, PT, R17, R21, PT ;  /* 0x000000151100720b */ /* 0x000fc80003f4e000 */
[----:B------:R-:W-:-:S07]  /*05c0*/  P2R R6, PR, RZ, 0x4 ;  /* 0x00000004ff067803 */ /* 0x000fce0000000000 */
[----:B------:R-:W-:Y:S02]  /*05d0*/  @!P1 SEL R21, R21, R17, !P2 ;  /* 0x0000001115159207 */ /* 0x000fe40005000000 */
[-C--:B------:R-:W-:Y:S02]  /*05e0*/  FSETP.GEU.AND P2, PT, R16, R20.reuse, PT ;  /* 0x000000141000720b */ /* 0x080fe40003f4e000 */
[----:B------:R-:W-:Y:S02]  /*05f0*/  FSETP.NAN.AND P1, PT, R20, R20, PT ;  /* 0x000000141400720b */ /* 0x000fe40003f28000 */
[----:B------:R-:W-:-:S05]  /*0600*/  P2R R7, PR, RZ, 0x4 ;  /* 0x00000004ff077803 */ /* 0x000fca0000000000 */
[----:B------:R0:W-:Y:S06]  /*0610*/  STL.64 [R1], R6 ;  /* 0x0000000601007387 */ /* 0x0001ec0000100a00 */
[----:B------:R-:W-:Y:S02]  /*0620*/  @!P1 SEL R20, R20, R16, !P2 ;  /* 0x0000001014149207 */ /* 0x000fe40005000000 */
[----:B------:R-:W-:Y:S01]  /*0630*/  CS2R R16, SRZ ;  /* 0x0000000000107805 */ /* 0x000fe2000001ff00 */
[----:B0-----:R-:W0:Y:S02]  /*0640*/  LDC.64 R6, c[0x0][0x210] ;  /* 0x00008400ff067b82 */ /* 0x001e240000000a00 */
[----:B0-----:R-:W-:-:S05]  /*0650*/  IMAD.WIDE R14, R10, 0x4, R6 ;  /* 0x000000040a0e7825 */ /* 0x001fca00078e0206 */
[----:B------:R0:W2:Y:S02]  /*0660*/  @!P0 LDG.E.128 R16, desc[UR6][R14.64] ;  /* 0x000000060e108981 */ /* 0x0000a4000c1e1d00 */
[----:B0-----:R-:W-:-:S04]  /*0670*/  IMAD.IADD R14, R24, 0x1, R52 ;  /* 0x00000001180e7824 */ /* 0x001fc800078e0234 */
[----:B------:R-:W-:-:S04]  /*0680*/  IMAD R14, R5, 0x7c00, R14 ;  /* 0x00007c00050e7824 */ /* 0x000fc800078e020e */
[----:B------:R-:W-:Y:S01]  /*0690*/  IMAD.WIDE R14, R14, 0x4, R6 ;  /* 0x000000040e0e7825 */ /* 0x000fe200078e0206 */
[-C--:B--2---:R-:W-:Y:S02]  /*06a0*/  FSETP.NAN.AND P1, PT, R16, R16.reuse, PT ;  /* 0x000000101000720b */ /* 0x084fe40003f28000 */
[----:B------:R-:W-:-:S04]  /*06b0*/  FSETP.GEU.AND P2, PT, R20, R16, PT ;  /* 0x000000101400720b */ /* 0x000fc80003f4e000 */
[----:B------:R-:W-:-:S07]  /*06c0*/  P2R R10, PR, RZ, 0x4 ;  /* 0x00000004ff0a7803 */ /* 0x000fce0000000000 */
[----:B------:R-:W-:Y:S02]  /*06d0*/  @!P1 SEL R16, R16, R20, !P2 ;  /* 0x0000001410109207 */ /* 0x000fe40005000000 */
[-C--:B------:R-:W-:Y:S02]  /*06e0*/  FSETP.NAN.AND P1, PT, R17, R17.reuse, PT ;  /* 0x000000111100720b */ /* 0x080fe40003f28000 */
[----:B------:R-:W-:-:S04]  /*06f0*/  FSETP.GEU.AND P2, PT, R21, R17, PT ;  /* 0x000000111500720b */ /* 0x000fc80003f4e000 */
[----:B------:R-:W-:-:S07]  /*0700*/  P2R R9, PR, RZ, 0x4 ;  /* 0x00000004ff097803 */ /* 0x000fce0000000000 */
[----:B------:R-:W-:Y:S02]  /*0710*/  @!P1 SEL R17, R17, R21, !P2 ;  /* 0x0000001511119207 */ /* 0x000fe40005000000 */
[----:B------:R-:W-:Y:S02]  /*0720*/  CS2R R20, SRZ ;  /* 0x0000000000147805 */ /* 0x000fe4000001ff00 */
[-C--:B------:R-:W-:Y:S02]  /*0730*/  FSETP.NAN.AND P1, PT, R18, R18.reuse, PT ;  /* 0x000000121200720b */ /* 0x080fe40003f28000 */
[----:B------:R-:W-:-:S04]  /*0740*/  FSETP.GEU.AND P2, PT, R22, R18, PT ;  /* 0x000000121600720b */ /* 0x000fc80003f4e000 */
[----:B------:R-:W-:-:S07]  /*0750*/  P2R R76, PR, RZ, 0x4 ;  /* 0x00000004ff4c7803 */ /* 0x000fce0000000000 */
[----:B------:R-:W-:Y:S02]  /*0760*/  @!P1 SEL R18, R18, R22, !P2 ;  /* 0x0000001612129207 */ /* 0x000fe40005000000 */
[-C--:B------:R-:W-:Y:S02]  /*0770*/  FSETP.NAN.AND P1, PT, R19, R19.reuse, PT ;  /* 0x000000131300720b */ /* 0x080fe40003f28000 */
[----:B------:R-:W-:-:S04]  /*0780*/  FSETP.GEU.AND P2, PT, R23, R19, PT ;  /* 0x000000131700720b */ /* 0x000fc80003f4e000 */
[----:B------:R-:W-:-:S07]  /*0790*/  P2R R75, PR, RZ, 0x4 ;  /* 0x00000004ff4b7803 */ /* 0x000fce0000000000 */
[----:B------:R-:W-:Y:S02]  /*07a0*/  @!P1 SEL R19, R19, R23, !P2 ;  /* 0x0000001713139207 */ /* 0x000fe40005000000 */
[----:B------:R-:W-:-:S06]  /*07b0*/  CS2R R22, SRZ ;  /* 0x0000000000167805 */ /* 0x000fcc000001ff00 */
[----:B------:R0:W2:Y:S01]  /*07c0*/  @!P0 LDG.E.128 R20, desc[UR6][R14.64] ;  /* 0x000000060e148981 */ /* 0x0000a2000c1e1d00 */
[----:B------:R-:W-:-:S04]  /*07d0*/  IMAD.IADD R24, R24, 0x1, R53 ;  /* 0x0000000118187824 */ /* 0x000fc800078e0235 */
[----:B0-----:R-:W-:-:S04]  /*07e0*/  IMAD R14, R5, 0x7c00, R24 ;  /* 0x00007c00050e7824 */ /* 0x001fc800078e0218 */
        /* <DEDUP_REMOVED lines=20> */
[----:B------:R-:W-:-:S04]  /*0930*/  LEA.HI R13, R13, R29, RZ, 0x9 ;  /* 0x0000001d0d0d7211 */ /* 0x000fc800078f48ff */
[----:B------:R-:W-:-:S05]  /*0940*/  LOP3.LUT R13, R13, 0xfffffe00, RZ, 0xc0, !PT ;  /* 0xfffffe000d0d7812 */ /* 0x000fca00078ec0ff */
[----:B------:R-:W-:-:S04]  /*0950*/  IMAD.IADD R30, R29, 0x1, -R13 ;  /* 0x000000011d1e7824 */ /* 0x000fc800078e0a0d */
        /* <DEDUP_REMOVED lines=21> */
[----:B------:R-:W2:Y:S02]  /*0ab0*/  @!P0 LDG.E.128 R20, desc[UR6][R14.64] ;  /* 0x000000060e148981 */ /* 0x000ea4000c1e1d00 */
[-C--:B--2---:R-:W-:Y:S02]  /*0ac0*/  FSETP.NAN.AND P1, PT, R23, R23.reuse, PT ;  /* 0x000000171700720b */ /* 0x084fe40003f28000 */
[----:B------:R-:W-:-:S04]  /*0ad0*/  FSETP.GEU.AND P2, PT, R19, R23, PT ;  /* 0x000000171300720b */ /* 0x000fc80003f4e000 */
[----:B------:R-:W-:-:S07]  /*0ae0*/  P2R R60, PR, RZ, 0x4 ;  /* 0x00000004ff3c7803 */ /* 0x000fce0000000000 */
[----:B------:R-:W-:Y:S02]  /*0af0*/  @!P1 SEL R23, R23, R19, !P2 ;  /* 0x0000001317179207 */ /* 0x000fe40005000000 */
[-C--:B------:R-:W-:Y:S02]  /*0b00*/  FSETP.NAN.AND P1, PT, R22, R22.reuse, PT ;  /* 0x000000161600720b */ /* 0x080fe40003f28000 */
[----:B------:R-:W-:-:S04]  /*0b10*/  FSETP.GEU.AND P2, PT, R18, R22, PT ;  /* 0x000000161200720b */ /* 0x000fc80003f4e000 */
[----:B------:R-:W-:-:S07]  /*0b20*/  P2R R13, PR, RZ, 0x4 ;  /* 0x00000004ff0d7803 */ /* 0x000fce0000000000 */
[----:B------:R-:W-:Y:S01]  /*0b30*/  @!P1 SEL R22, R22, R18, !P2 ;  /* 0x0000001216169207 */ /* 0x000fe20005000000 */
[----:B------:R-:W-:Y:S01]  /*0b40*/  IMAD.IADD R18, R30, 0x1, R40 ;  /* 0x000000011e127824 */ /* 0x000fe200078e0228 */
[-C--:B------:R-:W-:Y:S02]  /*0b50*/  FSETP.NAN.AND P1, PT, R21, R21.reuse, PT ;  /* 0x000000151500720b */ /* 0x080fe40003f28000 */
[----:B------:R-:W-:Y:S01]  /*0b60*/  FSETP.GEU.AND P2, PT, R17, R21, PT ;  /* 0x000000151100720b */ /* 0x000fe20003f4e000 */
[----:B------:R-:W-:Y:S01]  /*0b70*/  IMAD R24, R5, 0x7c00, R18 ;  /* 0x00007c0005187824 */ /* 0x000fe200078e0212 */
[----:B------:R-:W-:Y:S02]  /*0b80*/  CS2R R18, SRZ ;  /* 0x0000000000127805 */ /* 0x000fe4000001ff00 */
[----:B------:R-:W-:Y:S01]  /*0b90*/  P2R R14, PR, RZ, 0x4 ;  /* 0x00000004ff0e7803 */ /* 0x000fe20000000000 */
[----:B------:R-:W-:-:S06]  /*0ba0*/  IMAD.WIDE R24, R24, 0x4, R6 ;  /* 0x0000000418187825 */ /* 0x000fcc00078e0206 */
[----:B------:R-:W-:Y:S02]  /*0bb0*/  @!P1 SEL R21, R21, R17, !P2 ;  /* 0x0000001115159207 */ /* 0x000fe40005000000 */
[-C--:B------:R-:W-:Y:S02]  /*0bc0*/  FSETP.NAN.AND P1, PT, R20, R20.reuse, PT ;  /* 0x000000141400720b */ /* 0x080fe40003f28000 */
[----:B------:R-:W-:-:S04]  /*0bd0*/  FSETP.GEU.AND P2, PT, R16, R20, PT ;  /* 0x000000141000720b */ /* 0x000fc80003f4e000 */
[----:B------:R-:W-:-:S07]  /*0be0*/  P2R R15, PR, RZ, 0x4 ;  /* 0x00000004ff0f7803 */ /* 0x000fce0000000000 */
[----:B------:R-:W-:Y:S02]  /*0bf0*/  @!P1 SEL R20, R20, R16, !P2 ;  /* 0x0000001014149207 */ /* 0x000fe40005000000 */
[----:B------:R-:W-:-:S06]  /*0c00*/  CS2R R16, SRZ ;  /* 0x0000000000107805 */ /* 0x000fcc000001ff00 */
[----:B------:R0:W2:Y:S02]  /*0c10*/  @!P0 LDG.E.128 R16, desc[UR6][R24.64] ;  /* 0x0000000618108981 */ /* 0x0000a4000c1e1d00 */
[----:B0-----:R-:W-:Y:S02]  /*0c20*/  CS2R R24, SRZ ;  /* 0x0000000000187805 */ /* 0x001fe4000001ff00 */
[-C--:B--2---:R-:W-:Y:S02]  /*0c30*/  FSETP.NAN.AND P1, PT, R16, R16.reuse, PT ;  /* 0x000000101000720b */ /* 0x084fe40003f28000 */
[----:B------:R-:W-:-:S04]  /*0c40*/  FSETP.GEU.AND P2, PT, R20, R16, PT ;  /* 0x000000101400720b */ /* 0x000fc80003f4e000 */
[----:B------:R-:W-:-:S07]  /*0c50*/  P2R R31, PR, RZ, 0x4 ;  /* 0x00000004ff1f7803 */ /* 0x000fce0000000000 */
[----:B------:R-:W-:Y:S02]  /*0c60*/  @!P1 SEL R16, R16, R20, !P2 ;  /* 0x0000001410109207 */ /* 0x000fe40005000000 */
[-C--:B------:R-:W-:Y:S02]  /*0c70*/  FSETP.NAN.AND P1, PT, R17, R17.reuse, PT ;  /* 0x000000111100720b */ /* 0x080fe40003f28000 */
[----:B------:R-:W-:Y:S02]  /*0c80*/  FSETP.GEU.AND P2, PT, R21, R17, PT ;  /* 0x000000111500720b */ /* 0x000fe40003f4e000 */
[----:B------:R-:W-:Y:S02]  /*0c90*/  SHF.R.S32.HI R20, RZ, 0x15, R26 ;  /* 0x00000015ff147819 */ /* 0x000fe4000001141a */
[----:B------:R-:W-:Y:S02]  /*0ca0*/  P2R R32, PR, RZ, 0x4 ;  /* 0x00000004ff207803 */ /* 0x000fe40000000000 */
[----:B------:R-:W-:-:S04]  /*0cb0*/  SGXT R20, R20, 0x1 ;  /* 0x000000011414781a */ /* 0x000fc80000000200 */
[----:B------:R-:W-:Y:S02]  /*0cc0*/  LEA.HI R20, R20, R35, RZ, 0x9 ;  /* 0x0000002314147211 */ /* 0x000fe400078f48ff */
[----:B------:R-:W-:Y:S02]  /*0cd0*/  @!P1 SEL R17, R17, R21, !P2 ;  /* 0x0000001511119207 */ /* 0x000fe40005000000 */
[-C--:B------:R-:W-:Y:S02]  /*0ce0*/  FSETP.NAN.AND P1, PT, R18, R18.reuse, PT ;  /* 0x000000121200720b */ /* 0x080fe40003f28000 */
[----:B------:R-:W-:Y:S02]  /*0cf0*/  FSETP.GEU.AND P2, PT, R22, R18, PT ;  /* 0x000000121600720b */ /* 0x000fe40003f4e000 */
[----:B------:R-:W-:Y:S02]  /*0d00*/  LOP3.LUT R20, R20, 0xfffffe00, RZ, 0xc0, !PT ;  /* 0xfffffe0014147812 */ /* 0x000fe400078ec0ff */
[----:B------:R-:W-:-:S03]  /*0d10*/  P2R R33, PR, RZ, 0x4 ;  /* 0x00000004ff217803 */ /* 0x000fc60000000000 */
[----:B------:R-:W-:Y:S01]  /*0d20*/  IMAD.IADD R35, R35, 0x1, -R20 ;  /* 0x0000000123237824 */ /* 0x000fe200078e0a14 */
[----:B------:R-:W-:-:S03]  /*0d30*/  CS2R R20, SRZ ;  /* 0x0000000000147805 */ /* 0x000fc6000001ff00 */
[----:B------:R-:W-:Y:S01]  /*0d40*/  @!P1 SEL R18, R18, R22, !P2 ;  /* 0x0000001612129207 */ /* 0x000fe20005000000 */
[----:B------:R-:W-:Y:S01]  /*0d50*/  IMAD.IADD R26, R35, 0x1, R28 ;  /* 0x00000001231a7824 */ /* 0x000fe200078e021c */
[-C--:B------:R-:W-:Y:S01]  /*0d60*/  FSETP.NAN.AND P1, PT, R19, R19.reuse, PT ;  /* 0x000000131300720b */ /* 0x080fe20003f28000 */
[----:B------:R-:W-:Y:S01]  /*0d70*/  IMAD.IADD R38, R35, 0x1, R27 ;  /* 0x0000000123267824 */ /* 0x000fe200078e021b */
[----:B------:R-:W-:Y:S01]  /*0d80*/  FSETP.GEU.AND P2, PT, R23, R19, PT ;  /* 0x000000131700720b */ /* 0x000fe20003f4e000 */
[C---:B------:R-:W-:Y:S01]  /*0d90*/  IMAD R36, R5.reuse, 0x7c00, R26 ;  /* 0x00007c0005247824 */ /* 0x040fe200078e021a */
[----:B------:R-:W-:Y:S01]  /*0da0*/  CS2R R26, SRZ ;  /* 0x00000000001a7805 */ /* 0x000fe2000001ff00 */
[----:B------:R-:W-:Y:S01]  /*0db0*/  IMAD R38, R5, 0x7c00, R38 ;  /* 0x00007c0005267824 */ /* 0x000fe200078e0226 */
[----:B------:R-:W-:Y:S01]  /*0dc0*/  P2R R34, PR, RZ, 0x4 ;  /* 0x00000004ff227803 */ /* 0x000fe20000000000 */
[----:B------:R-:W-:-:S04]  /*0dd0*/  IMAD.WIDE R36, R36, 0x4, R6 ;  /* 0x0000000424247825 */ /* 0x000fc800078e0206 */
[----:B------:R-:W-:Y:S02]  /*0de0*/  IMAD.WIDE R38, R38, 0x4, R6 ;  /* 0x0000000426267825 */ /* 0x000fe400078e0206 */
[----:B------:R-:W-:Y:S02]  /*0df0*/  @!P1 SEL R19, R19, R23, !P2 ;  /* 0x0000001713139207 */ /* 0x000fe40005000000 */
[----:B------:R-:W-:Y:S01]  /*0e00*/  CS2R R22, SRZ ;  /* 0x0000000000167805 */ /* 0x000fe2000001ff00 */
[----:B------:R-:W2:Y:S05]  /*0e10*/  @!P0 LDG.E.128 R24, desc[UR6][R38.64] ;  /* 0x0000000626188981 */ /* 0x000eaa000c1e1d00 */
[----:B------:R-:W2:Y:S02]  /*0e20*/  @!P0 LDG.E.128 R20, desc[UR6][R36.64] ;  /* 0x0000000624148981 */ /* 0x000ea4000c1e1d00 */
[----:B--2---:R-:W-:-:S02]  /*0e30*/  FSETP.GT.AND P2, PT, R24, R20, PT ;  /* 0x000000141800720b */ /* 0x004fc40003f44000 */
[----:B------:R-:W-:Y:S02]  /*0e40*/  FSETP.NAN.AND P1, PT, R24, R24, PT ;  /* 0x000000181800720b */ /* 0x000fe40003f28000 */
[----:B------:R-:W-:-:S09]  /*0e50*/  P2R R36, PR, RZ, 0x4 ;  /* 0x00000004ff247803 */ /* 0x000fd20000000000 */
[----:B------:R-:W-:Y:S02]  /*0e60*/  @!P2 SEL R24, R24, R20, P1 ;  /* 0x000000141818a207 */ /* 0x000fe40000800000 */
[C---:B------:R-:W-:Y:S02]  /*0e70*/  FSETP.GT.AND P2, PT, R25.reuse, R21, PT ;  /* 0x000000151900720b */ /* 0x040fe40003f44000 */
[----:B------:R-:W-:Y:S02]  /*0e80*/  FSETP.NAN.AND P1, PT, R25, R25, PT ;  /* 0x000000191900720b */ /* 0x000fe40003f28000 */
[----:B------:R-:W-:-:S09]  /*0e90*/  P2R R37, PR, RZ, 0x4 ;  /* 0x00000004ff257803 */ /* 0x000fd20000000000 */
[----:B------:R-:W-:Y:S02]  /*0ea0*/  @!P2 SEL R25, R25, R21, P1 ;  /* 0x000000151919a207 */ /* 0x000fe40000800000 */
[C---:B------:R-:W-:Y:S02]  /*0eb0*/  FSETP.GT.AND P2, PT, R26.reuse, R22, PT ;  /* 0x000000161a00720b */ /* 0x040fe40003f44000 */
[----:B------:R-:W-:Y:S02]  /*0ec0*/  FSETP.NAN.AND P1, PT, R26, R26, PT ;  /* 0x0000001a1a00720b */ /* 0x000fe40003f28000 */
[----:B------:R-:W-:-:S09]  /*0ed0*/  P2R R38, PR, RZ, 0x4 ;  /* 0x00000004ff267803 */ /* 0x000fd20000000000 */
[----:B------:R-:W-:Y:S02]  /*0ee0*/  @!P2 SEL R26, R26, R22, P1 ;  /* 0x000000161a1aa207 */ /* 0x000fe40000800000 */
[----:B------:R-:W-:Y:S01]  /*0ef0*/  FSETP.GT.AND P2, PT, R27, R23, PT ;  /* 0x000000171b00720b */ /* 0x000fe20003f44000 */
[----:B------:R-:W-:Y:S01]  /*0f00*/  IMAD.IADD R22, R35, 0x1, R41 ;  /* 0x0000000123167824 */ /* 0x000fe200078e0229 */
[----:B------:R-:W-:-:S03]  /*0f10*/  FSETP.NAN.AND P1, PT, R27, R27, PT ;  /* 0x0000001b1b00720b */ /* 0x000fc60003f28000 */
[----:B------:R-:W-:Y:S01]  /*0f20*/  IMAD R44, R5, 0x7c00, R22 ;  /* 0x00007c00052c7824 */ /* 0x000fe200078e0216 */
[----:B------:R-:W-:-:S03]  /*0f30*/  CS2R R20, SRZ ;  /* 0x0000000000147805 */ /* 0x000fc6000001ff00 */
[----:B------:R-:W-:-:S04]  /*0f40*/  IMAD.WIDE R44, R44, 0x4, R6 ;  /* 0x000000042c2c7825 */ /* 0x000fc800078e0206 */
[----:B------:R-:W-:Y:S02]  /*0f50*/  @!P2 SEL R27, R27, R23, P1 ;  /* 0x000000171b1ba207 */ /* 0x000fe40000800000 */
[----:B------:R-:W-:-:S06]  /*0f60*/  CS2R R22, SRZ ;  /* 0x0000000000167805 */ /* 0x000fcc000001ff00 */
[----:B------:R0:W2:Y:S01]  /*0f70*/  @!P0 LDG.E.128 R20, desc[UR6][R44.64] ;  /* 0x000000062c148981 */ /* 0x0000a2000c1e1d00 */
[----:B------:R-:W-:Y:S01]  /*0f80*/  P2R R39, PR, RZ, 0x4 ;  /* 0x00000004ff277803 */ /* 0x000fe20000000000 */
[----:B------:R-:W-:-:S04]  /*0f90*/  IMAD.IADD R48, R35, 0x1, R48 ;  /* 0x0000000123307824 */ /* 0x000fc800078e0230 */
[----:B0-----:R-:W-:-:S04]  /*0fa0*/  IMAD R44, R5, 0x7c00, R48 ;  /* 0x00007c00052c7824 */ /* 0x001fc800078e0230 */
[----:B------:R-:W-:Y:S01]  /*0fb0*/  IMAD.WIDE R44, R44, 0x4, R6 ;  /* 0x000000042c2c7825 */ /* 0x000fe200078e0206 */
[-C--:B--2---:R-:W-:Y:S02]  /*0fc0*/  FSETP.NAN.AND P1, PT, R23, R23.reuse, PT ;  /* 0x000000171700720b */ /* 0x084fe40003f28000 */
[----:B------:R-:W-:-:S11]  /*0fd0*/  FSETP.GEU.AND P2, PT, R27, R23, PT ;  /* 0x000000171b00720b */ /* 0x000fd60003f4e000 */
[----:B------:R-:W-:Y:S02]  /*0fe0*/  @!P1 SEL R23, R23, R27, !P2 ;  /* 0x0000001b17179207 */ /* 0x000fe40005000000 */
[-C--:B------:R-:W-:Y:S02]  /*0ff0*/  FSETP.NAN.AND P1, PT, R22, R22.reuse, PT ;  /* 0x000000161600720b */ /* 0x080fe40003f28000 */
[----:B------:R-:W-:Y:S02]  /*1000*/  P2R R41, PR, RZ, 0x4 ;  /* 0x00000004ff297803 */ /* 0x000fe40000000000 */
[----:B------:R-:W-:-:S09]  /*1010*/  FSETP.GEU.AND P2, PT, R26, R22, PT ;  /* 0x000000161a00720b */ /* 0x000fd20003f4e000 */
[----:B------:R-:W-:Y:S02]  /*1020*/  @!P1 SEL R22, R22, R26, !P2 ;  /* 0x0000001a16169207 */ /* 0x000fe40005000000 */
[-C--:B------:R-:W-:Y:S02]  /*1030*/  FSETP.NAN.AND P1, PT, R21, R21.reuse, PT ;  /* 0x000000151500720b */ /* 0x080fe40003f28000 */
[----:B------:R-:W-:Y:S02]  /*1040*/  P2R R43, PR, RZ, 0x4 ;  /* 0x00000004ff2b7803 */ /* 0x000fe40000000000 */
[----:B------:R-:W-:-:S09]  /*1050*/  FSETP.GEU.AND P2, PT, R25, R21, PT ;  /* 0x000000151900720b */ /* 0x000fd20003f4e000 */
[----:B------:R-:W-:Y:S02]  /*1060*/  @!P1 SEL R21, R21, R25, !P2 ;  /* 0x0000001915159207 */ /* 0x000fe40005000000 */
[-C--:B------:R-:W-:Y:S02]  /*1070*/  FSETP.NAN.AND P1, PT, R20, R20.reuse, PT ;  /* 0x000000141400720b */ /* 0x080fe40003f28000 */
[----:B------:R-:W-:Y:S02]  /*1080*/  P2R R46, PR, RZ, 0x4 ;  /* 0x00000004ff2e7803 */ /* 0x000fe40000000000 */
[----:B------:R-:W-:Y:S02]  /*1090*/  FSETP.GEU.AND P2, PT, R24, R20, PT ;  /* 0x000000141800720b */ /* 0x000fe40003f4e000 */
[----:B------:R-:W-:-:S07]  /*10a0*/  CS2R R26, SRZ ;  /* 0x00000000001a7805 */ /* 0x000fce000001ff00 */
[----:B------:R-:W-:Y:S02]  /*10b0*/  @!P1 SEL R20, R20, R24, !P2 ;  /* 0x0000001814149207 */ /* 0x000fe40005000000 */
        /* <DEDUP_REMOVED lines=23> */
[----:B------:R-:W2:Y:S01]  /*1230*/  @!P0 LDG.E.128 R20, desc[UR6][R44.64] ;  /* 0x000000062c148981 */ /* 0x000ea2000c1e1d00 */
[----:B------:R-:W-:Y:S02]  /*1240*/  P2R R51, PR, RZ, 0x4 ;  /* 0x00000004ff337803 */ /* 0x000fe40000000000 */
        /* <DEDUP_REMOVED lines=9> */
[----:B------:R-:W-:Y:S01]  /*12e0*/  FSETP.GEU.AND P2, PT, R25, R21, PT ;  /* 0x000000151900720b */ /* 0x000fe20003f4e000 */
[----:B------:R-:W-:-:S08]  /*12f0*/  IMAD.IADD R26, R35, 0x1, R53 ;  /* 0x00000001231a7824 */ /* 0x000fd000078e0235 */
[----:B------:R-:W-:Y:S02]  /*1300*/  @!P1 SEL R21, R21, R25, !P2 ;  /* 0x0000001915159207 */ /* 0x000fe40005000000 */
[-C--:B------:R-:W-:Y:S02]  /*1310*/  FSETP.NAN.AND P1, PT, R20, R20.reuse, PT ;  /* 0x000000141400720b */ /* 0x080fe40003f28000 */
[----:B------:R-:W-:Y:S02]  /*1320*/  P2R R55, PR, RZ, 0x4 ;  /* 0x00000004ff377803 */ /* 0x000fe40000000000 */
[----:B------:R-:W-:Y:S01]  /*1330*/  FSETP.GEU.AND P2, PT, R24, R20, PT ;  /* 0x000000141800720b */ /* 0x000fe20003f4e000 */
[----:B------:R-:W-:Y:S01]  /*1340*/  IMAD R44, R5, 0x7c00, R26 ;  /* 0x00007c00052c7824 */ /* 0x000fe200078e021a */
[----:B------:R-:W-:-:S03]  /*1350*/  CS2R R26, SRZ ;  /* 0x00000000001a7805 */ /* 0x000fc6000001ff00 */
[----:B------:R-:W-:-:S04]  /*1360*/  IMAD.WIDE R44, R44, 0x4, R6 ;  /* 0x000000042c2c7825 */ /* 0x000fc800078e0206 */
[----:B------:R-:W-:Y:S02]  /*1370*/  @!P1 SEL R20, R20, R24, !P2 ;  /* 0x0000001814149207 */ /* 0x000fe40005000000 */
[----:B------:R-:W-:-:S06]  /*1380*/  CS2R R24, SRZ ;  /* 0x0000000000187805 */ /* 0x000fcc000001ff00 */
[----:B------:R0:W2:Y:S01]  /*1390*/  @!P0 LDG.E.128 R24, desc[UR6][R44.64] ;  /* 0x000000062c188981 */ /* 0x0000a2000c1e1d00 */
[----:B------:R-:W-:Y:S01]  /*13a0*/  P2R R56, PR, RZ, 0x4 ;  /* 0x00000004ff387803 */ /* 0x000fe20000000000 */
[----:B------:R-:W-:-:S04]  /*13b0*/  IMAD.IADD R42, R35, 0x1, R42 ;  /* 0x00000001232a7824 */ /* 0x000fc800078e022a */
[----:B------:R-:W-:-:S04]  /*13c0*/  IMAD R42, R5, 0x7c00, R42 ;  /* 0x00007c00052a7824 */ /* 0x000fc800078e022a */
[----:B0-----:R-:W-:Y:S01]  /*13d0*/  IMAD.WIDE R44, R42, 0x4, R6 ;  /* 0x000000042a2c7825 */ /* 0x001fe200078e0206 */
        /* <DEDUP_REMOVED lines=41> */
[----:B0-----:R-:W-:-:S04]  /*1670*/  IMAD.IADD R44, R30, 0x1, R73 ;  /* 0x000000011e2c7824 */ /* 0x001fc800078e0249 */
[----:B------:R-:W-:-:S04]  /*1680*/  IMAD R44, R5, 0x7c00, R44 ;  /* 0x00007c00052c7824 */ /* 0x000fc800078e022c */
[----:B------:R-:W-:Y:S02]  /*1690*/  IMAD.WIDE R44, R44, 0x4, R6 ;  /* 0x000000042c2c7825 */ /* 0x000fe400078e0206 */
[----:B------:R-:W3:Y:S01]  /*16a0*/  LDL.LU.64 R6, [R1] ;  /* 0x0000000001067983 */ /* 0x000ee20000300a00 */
[-C--:B--2---:R-:W-:Y:S02]  /*16b0*/  FSETP.NAN.AND P1, PT, R24, R24.reuse, PT ;  /* 0x000000181800720b */ /* 0x084fe40003f28000 */
[----:B------:R-:W-:Y:S02]  /*16c0*/  FSETP.NAN.AND P3, PT, R25, R25, PT ;  /* 0x000000191900720b */ /* 0x000fe40003f68000 */
[----:B------:R-:W-:-:S09]  /*16d0*/  FSETP.GEU.AND P2, PT, R20, R24, PT ;  /* 0x000000181400720b */ /* 0x000fd20003f4e000 */
[----:B------:R-:W-:Y:S02]  /*16e0*/  @!P1 SEL R24, R24, R20, !P2 ;  /* 0x0000001418189207 */ /* 0x000fe40005000000 */
[----:B------:R-:W-:-:S04]  /*16f0*/  FSETP.GEU.AND P1, PT, R21, R25, PT ;  /* 0x000000191500720b */ /* 0x000fc80003f2e000 */
[----:B------:R-:W-:Y:S02]  /*1700*/  @!P3 SEL R25, R25, R21, !P1 ;  /* 0x000000151919b207 */ /* 0x000fe40004800000 */
[-C--:B------:R-:W-:Y:S02]  /*1710*/  FSETP.NAN.AND P3, PT, R26, R26.reuse, PT ;  /* 0x0000001a1a00720b */ /* 0x080fe40003f68000 */
[----:B------:R-:W-:Y:S02]  /*1720*/  FSETP.GEU.AND P4, PT, R22, R26, PT ;  /* 0x0000001a1600720b */ /* 0x000fe40003f8e000 */
[----:B------:R-:W-:-:S09]  /*1730*/  P2R R67, PR, RZ, 0x2 ;  /* 0x00000002ff437803 */ /* 0x000fd20000000000 */
[----:B------:R-:W-:Y:S02]  /*1740*/  @!P3 SEL R26, R26, R22, !P4 ;  /* 0x000000161a1ab207 */ /* 0x000fe40006000000 */
[-C--:B------:R-:W-:Y:S02]  /*1750*/  FSETP.NAN.AND P3, PT, R27, R27.reuse, PT ;  /* 0x0000001b1b00720b */ /* 0x080fe40003f68000 */
[----:B------:R-:W-:Y:S02]  /*1760*/  FSETP.GEU.AND P1, PT, R23, R27, PT ;  /* 0x0000001b1700720b */ /* 0x000fe40003f2e000 */
[----:B------:R-:W-:-:S09]  /*1770*/  CS2R R20, SRZ ;  /* 0x0000000000147805 */ /* 0x000fd2000001ff00 */
[----:B------:R-:W-:Y:S02]  /*1780*/  @!P3 SEL R27, R27, R23, !P1 ;  /* 0x000000171b1bb207 */ /* 0x000fe40004800000 */
[----:B------:R-:W-:-:S06]  /*1790*/  CS2R R22, SRZ ;  /* 0x0000000000167805 */ /* 0x000fcc000001ff00 */
[----:B------:R-:W2:Y:S01]  /*17a0*/  @!P0 LDG.E.128 R20, desc[UR6][R44.64] ;  /* 0x000000062c148981 */ /* 0x000ea2000c1e1d00 */
[----:B------:R-:W-:Y:S02]  /*17b0*/  P2R R69, PR, RZ, 0x2 ;  /* 0x00000002ff457803 */ /* 0x000fe40000000000 */
[----:B------:R-:W-:Y:S02]  /*17c0*/  P2R R40, PR, RZ, 0x4 ;  /* 0x00000004ff287803 */ /* 0x000fe40000000000 */
[----:B------:R-:W-:Y:S02]  /*17d0*/  ISETP.NE.AND P2, PT, R3, RZ, PT ;  /* 0x000000ff0300720c */ /* 0x000fe40003f45270 */
        /* <DEDUP_REMOVED lines=13> */
[----:B------:R-:W-:-:S04]  /*18b0*/  FSETP.GEU.AND P1, PT, R19, R23, PT ;  /* 0x000000171300720b */ /* 0x000fc80003f2e000 */
[----:B------:R-:W-:-:S05]  /*18c0*/  P2R R18, PR, RZ, 0x2 ;  /* 0x00000002ff127803 */ /* 0x000fca0000000000 */
[----:B------:R-:W-:Y:S02]  /*18d0*/  @!P3 SEL R23, R23, R19, !P1 ;  /* 0x000000131717b207 */ /* 0x000fe40004800000 */
[----:B------:R-:W-:-:S04]  /*18e0*/  ISETP.NE.AND P1, PT, R51, RZ, PT ;  /* 0x000000ff3300720c */ /* 0x000fc80003f25270 */
[----:B------:R-:W-:Y:S02]  /*18f0*/  P2R R19, PR, RZ, 0x2 ;  /* 0x00000002ff137803 */ /* 0x000fe40000000000 */
        /* <DEDUP_REMOVED lines=12> */
[----:B---3--:R-:W-:-:S04]  /*19c0*/  ISETP.NE.AND P1, PT, R7, RZ, PT ;  /* 0x000000ff0700720c */ /* 0x008fc80003f25270 */
[----:B------:R-:W-:Y:S02]  /*19d0*/  P2R R45, PR, RZ, 0x2 ;  /* 0x00000002ff2d7803 */ /* 0x000fe40000000000 */
[----:B------:R-:W-:Y:S02]  /*19e0*/  ISETP.NE.AND P1, PT, R6, RZ, PT ;  /* 0x000000ff0600720c */ /* 0x000fe40003f25270 */
[----:B------:R-:W0:Y:S02]  /*19f0*/  LDC.64 R6, c[0x0][0x210] ;  /* 0x00008400ff067b82 */ /* 0x000e240000000a00 */
        /* <DEDUP_REMOVED lines=13> */
[----:B------:R-:W-:Y:S01]  /*1ad0*/  ISETP.NE.AND P1, PT, R2, RZ, PT ;  /* 0x000000ff0200720c */ /* 0x000fe20003f25270 */
[----:B------:R-:W-:-:S03]  /*1ae0*/  IMAD.IADD R2, R35, 0x1, R73 ;  /* 0x0000000123027824 */ /* 0x000fc600078e0249 */
[----:B------:R-:W-:Y:S02]  /*1af0*/  P2R R47, PR, RZ, 0x2 ;  /* 0x00000002ff2f7803 */ /* 0x000fe40000000000 */
[----:B------:R-:W-:Y:S01]  /*1b00*/  ISETP.NE.AND P1, PT, R11, RZ, PT ;  /* 0x000000ff0b00720c */ /* 0x000fe20003f25270 */
[----:B------:R-:W-:-:S03]  /*1b10*/  IMAD R2, R5, 0x7c00, R2 ;  /* 0x00007c0005027824 */ /* 0x000fc600078e0202 */
[----:B------:R-:W-:Y:S02]  /*1b20*/  P2R R11, PR, RZ, 0x2 ;  /* 0x00000002ff0b7803 */ /* 0x000fe40000000000 */
[----:B------:R-:W-:Y:S01]  /*1b30*/  ISETP.NE.AND P1, PT, R0, RZ, PT ;  /* 0x000000ff0000720c */ /* 0x000fe20003f25270 */
[----:B0-----:R-:W-:Y:S01]  /*1b40*/  IMAD.WIDE R2, R2, 0x4, R6 ;  /* 0x0000000402027825 */ /* 0x001fe200078e0206 */
[----:B------:R-:W-:Y:S02]  /*1b50*/  CS2R R6, SRZ ;  /* 0x0000000000067805 */ /* 0x000fe4000001ff00 */
[----:B------:R-:W-:Y:S02]  /*1b60*/  P2R R0, PR, RZ, 0x2 ;  /* 0x00000002ff007803 */ /* 0x000fe40000000000 */
[----:B------:R-:W-:Y:S02]  /*1b70*/  ISETP.NE.AND P1, PT, R4, RZ, PT ;  /* 0x000000ff0400720c */ /* 0x000fe40003f25270 */
[----:B------:R-:W-:-:S06]  /*1b80*/  CS2R R4, SRZ ;  /* 0x0000000000047805 */ /* 0x000fcc000001ff00 */
[----:B------:R0:W2:Y:S01]  /*1b90*/  @!P0 LDG.E.128 R4, desc[UR6][R2.64] ;  /* 0x0000000602048981 */ /* 0x0000a2000c1e1d00 */
[----:B------:R-:W-:Y:S02]  /*1ba0*/  P2R R68, PR, RZ, 0x10 ;  /* 0x00000010ff447803 */ /* 0x000fe40000000000 */
[----:B------:R-:W-:Y:S02]  /*1bb0*/  P2R R51, PR, RZ, 0x2 ;  /* 0x00000002ff337803 */ /* 0x000fe40000000000 */
[----:B0-----:R-:W-:Y:S02]  /*1bc0*/  P2R R2, PR, RZ, 0x1 ;  /* 0x00000001ff027803 */ /* 0x001fe40000000000 */
[----:B------:R-:W-:Y:S02]  /*1bd0*/  ISETP.NE.AND P0, PT, R50, RZ, PT ;  /* 0x000000ff3200720c */ /* 0x000fe40003f05270 */
[----:B--2---:R-:W-:Y:S02]  /*1be0*/  FSETP.NAN.AND P4, PT, R7, R7, PT ;  /* 0x000000070700720b */ /* 0x004fe40003f88000 */
[----:B------:R-:W-:-:S02]  /*1bf0*/  FSETP.NAN.AND P5, PT, R6, R6, PT ;  /* 0x000000060600720b */ /* 0x000fc40003fa8000 */
[----:B------:R-:W-:Y:S02]  /*1c00*/  FSETP.GEU.AND P3, PT, R27, R7, PT ;  /* 0x000000071b00720b */ /* 0x000fe40003f6e000 */
[----:B------:R-:W-:Y:S02]  /*1c10*/  FSETP.NAN.AND P6, PT, R5, R5, PT ;  /* 0x000000050500720b */ /* 0x000fe40003fc8000 */
[----:B------:R-:W-:-:S05]  /*1c20*/  FSETP.NAN.AND P1, PT, R4, R4, PT ;  /* 0x000000040400720b */ /* 0x000fca0003f28000 */
[----:B------:R-:W-:Y:S02]  /*1c30*/  @!P4 SEL R7, R7, R27, !P3 ;  /* 0x0000001b0707c207 */ /* 0x000fe40005800000 */
[----:B------:R-:W-:-:S04]  /*1c40*/  FSETP.GEU.AND P4, PT, R26, R6, PT ;  /* 0x000000061a00720b */ /* 0x000fc80003f8e000 */
[----:B------:R-:W-:Y:S02]  /*1c50*/  @!P5 SEL R6, R6, R26, !P4 ;  /* 0x0000001a0606d207 */ /* 0x000fe40006000000 */
[----:B------:R-:W-:-:S04]  /*1c60*/  FSETP.GEU.AND P5, PT, R25, R5, PT ;  /* 0x000000051900720b */ /* 0x000fc80003fae000 */
[----:B------:R-:W-:Y:S02]  /*1c70*/  @!P6 SEL R5, R5, R25, !P5 ;  /* 0x000000190505e207 */ /* 0x000fe40006800000 */
[----:B------:R-:W-:-:S04]  /*1c80*/  FSETP.GEU.AND P6, PT, R24, R4, PT ;  /* 0x000000041800720b */ /* 0x000fc80003fce000 */
[----:B------:R-:W-:Y:S02]  /*1c90*/  @!P1 SEL R4, R4, R24, !P6 ;  /* 0x0000001804049207 */ /* 0x000fe40007000000 */
[----:B------:R-:W-:-:S04]  /*1ca0*/  ISETP.NE.AND P1, PT, R51, RZ, PT ;  /* 0x000000ff3300720c */ /* 0x000fc80003f25270 */
[----:B------:R-:W-:Y:S02]  /*1cb0*/  SEL R3, RZ, 0x1, !P1 ;  /* 0x00000001ff037807 */ /* 0x000fe40004800000 */
        /* <DEDUP_REMOVED lines=15> */
[----:B------:R-:W-:Y:S02]  /*1db0*/  SEL R3, R3, 0x2, P1 ;  /* 0x0000000203037807 */ /* 0x000fe40000800000 */
[----:B------:R-:W-:-:S04]  /*1dc0*/  ISETP.NE.AND P1, PT, R8, RZ, PT ;  /* 0x000000ff0800720c */ /* 0x000fc80003f25270 */
[----:B------:R-:W-:Y:S02]  /*1dd0*/  SEL R12, R0, 0x2, P1 ;  /* 0x00000002000c7807 */ /* 0x000fe40000800000 */
[----:B------:R-:W-:-:S04]  /*1de0*/  ISETP.NE.AND P1, PT, R46, RZ, PT ;  /* 0x000000ff2e00720c */ /* 0x000fc80003f25270 */
[----:B------:R-:W-:Y:S02]  /*1df0*/  SEL R11, R11, 0x2, P1 ;  /* 0x000000020b0b7807 */ /* 0x000fe40000800000 */
[----:B------:R-:W-:-:S04]  /*1e00*/  ISETP.NE.AND P1, PT, R45, RZ, PT ;  /* 0x000000ff2d00720c */ /* 0x000fc80003f25270 */
[----:B------:R-:W-:Y:S02]  /*1e10*/  SEL R0, R24, 0x2, P1 ;  /* 0x0000000218007807 */ /* 0x000fe40000800000 */
[----:B------:R-:W-:Y:S02]  /*1e20*/  ISETP.NE.AND P1, PT, R41, RZ, PT ;  /* 0x000000ff2900720c */ /* 0x000fe40003f25270 */
[----:B------:R-:W-:Y:S02]  /*1e30*/  P2R R26, PR, RZ, 0x10 ;  /* 0x00000010ff1a7803 */ /* 0x000fe40000000000 */
[----:B------:R-:W-:Y:S02]  /*1e40*/  ISETP.NE.AND P4, PT, R48, RZ, PT ;  /* 0x000000ff3000720c */ /* 0x000fe40003f85270 */
[----:B------:R-:W-:Y:S02]  /*1e50*/  SEL R35, R35, 0x2, P1 ;  /* 0x0000000223237807 */ /* 0x000fe40000800000 */
[----:B------:R-:W-:-:S02]  /*1e60*/  P2R R48, PR, RZ, 0x40 ;  /* 0x00000040ff307803 */ /* 0x000fc40000000000 */
[----:B------:R-:W-:Y:S02]  /*1e70*/  ISETP.NE.AND P1, PT, R43, RZ, PT ;  /* 0x000000ff2b00720c */ /* 0x000fe40003f25270 */
[----:B------:R-:W-:Y:S02]  /*1e80*/  ISETP.NE.AND P6, PT, R76, RZ, PT ;  /* 0x000000ff4c00720c */ /* 0x000fe40003fc5270 */
[----:B------:R-:W-:Y:S02]  /*1e90*/  SEL R38, R38, 0x2, P1 ;  /* 0x0000000226267807 */ /* 0x000fe40000800000 */
[----:B------:R-:W-:Y:S02]  /*1ea0*/  ISETP.NE.AND P1, PT, R44, RZ, PT ;  /* 0x000000ff2c00720c */ /* 0x000fe40003f25270 */
[----:B------:R-:W-:Y:S02]  /*1eb0*/  SEL R12, R12, 0x3, P6 ;  /* 0x000000030c0c7807 */ /* 0x000fe40003000000 */
[----:B------:R-:W-:-:S02]  /*1ec0*/  ISETP.NE.AND P6, PT, R32, RZ, PT ;  /* 0x000000ff2000720c */ /* 0x000fc40003fc5270 */
[----:B------:R-:W-:Y:S02]  /*1ed0*/  SEL R37, R37, 0x2, P1 ;  /* 0x0000000225257807 */ /* 0x000fe40000800000 */
[----:B------:R-:W-:Y:S02]  /*1ee0*/  ISETP.NE.AND P1, PT, R30, RZ, PT ;  /* 0x000000ff1e00720c */ /* 0x000fe40003f25270 */
[----:B------:R-:W-:Y:S02]  /*1ef0*/  P2R R24, PR, RZ, 0x40 ;  /* 0x00000040ff187803 */ /* 0x000fe40000000000 */
[----:B------:R-:W-:Y:S02]  /*1f00*/  ISETP.NE.AND P6, PT, R31, RZ, PT ;  /* 0x000000ff1f00720c */ /* 0x000fe40003fc5270 */
[----:B------:R-:W-:Y:S02]  /*1f10*/  SEL R8, R36, 0x2, P1 ;  /* 0x0000000224087807 */ /* 0x000fe40000800000 */
[----:B------:R-:W-:-:S02]  /*1f20*/  ISETP.NE.AND P1, PT, R10, RZ, PT ;  /* 0x000000ff0a00720c */ /* 0x000fc40003f25270 */
[----:B------:R-:W-:Y:S02]  /*1f30*/  P2R R30, PR, RZ, 0x40 ;  /* 0x00000040ff1e7803 */ /* 0x000fe40000000000 */
[----:B------:R-:W-:Y:S02]  /*1f40*/  ISETP.NE.AND P6, PT, R65, RZ, PT ;  /* 0x000000ff4100720c */ /* 0x000fe40003fc5270 */
[----:B------:R-:W-:Y:S02]  /*1f50*/  SEL R0, R0, 0x3, P1 ;  /* 0x0000000300007807 */ /* 0x000fe40000800000 */
[----:B------:R-:W-:Y:S02]  /*1f60*/  ISETP.NE.AND P1, PT, R9, RZ, PT ;  /* 0x000000ff0900720c */ /* 0x000fe40003f25270 */
[----:B------:R-:W-:Y:S02]  /*1f70*/  P2R R31, PR, RZ, 0x40 ;  /* 0x00000040ff1f7803 */ /* 0x000fe40000000000 */
[----:B------:R-:W-:-:S02]  /*1f80*/  ISETP.NE.AND P6, PT, R64, RZ, PT ;  /* 0x000000ff4000720c */ /* 0x000fc40003fc5270 */
[----:B------:R-:W-:Y:S02]  /*1f90*/  SEL R9, R11, 0x3, P1 ;  /* 0x000000030b097807 */ /* 0x000fe40000800000 */
[----:B------:R-:W-:Y:S02]  /*1fa0*/  ISETP.NE.AND P1, PT, R19, RZ, PT ;  /* 0x000000ff1300720c */ /* 0x000fe40003f25270 */
[----:B------:R-:W-:Y:S02]  /*1fb0*/  P2R R32, PR, RZ, 0x40 ;  /* 0x00000040ff207803 */ /* 0x000fe40000000000 */
[----:B------:R-:W-:Y:S02]  /*1fc0*/  ISETP.NE.AND P6, PT, R63, RZ, PT ;  /* 0x000000ff3f00720c */ /* 0x000fe40003fc5270 */
[----:B------:R-:W-:Y:S02]  /*1fd0*/  SEL R19, R35, 0x3, P1 ;  /* 0x0000000323137807 */ /* 0x000fe40000800000 */
[----:B------:R-:W-:-:S02]  /*1fe0*/  P2R R35, PR, RZ, 0x40 ;  /* 0x00000040ff237803 */ /* 0x000fc40000000000 */
[----:B------:R-:W-:-:S04]  /*1ff0*/  ISETP.NE.AND P6, PT, R42, RZ, PT ;  /* 0x000000ff2a00720c */ /* 0x000fc80003fc5270 */
[----:B------:R-:W-:Y:S02]  /*2000*/  P2R R36, PR, RZ, 0x40 ;  /* 0x00000040ff247803 */ /* 0x000fe40000000000 */
[----:B------:R-:W-:-:S04]  /*2010*/  ISETP.NE.AND P6, PT, R15, RZ, PT ;  /* 0x000000ff0f00720c */ /* 0x000fc80003fc5270 */
[----:B------:R-:W-:Y:S02]  /*2020*/  P2R R15, PR, RZ, 0x40 ;  /* 0x00000040ff0f7803 */ /* 0x000fe40000000000 */
[----:B------:R-:W-:-:S04]  /*2030*/  ISETP.NE.AND P6, PT, R14, RZ, PT ;  /* 0x000000ff0e00720c */ /* 0x000fc80003fc5270 */
[----:B------:R-:W-:Y:S02]  /*2040*/  P2R R14, PR, RZ, 0x40 ;  /* 0x00000040ff0e7803 */ /* 0x000fe40000000000 */
[----:B------:R-:W-:Y:S02]  /*2050*/  ISETP.NE.AND P6, PT, R13, RZ, PT ;  /* 0x000000ff0d00720c */ /* 0x000fe40003fc5270 */
[----:B------:R-:W-:Y:S02]  /*2060*/  P2R R27, PR, RZ, 0x8 ;  /* 0x00000008ff1b7803 */ /* 0x000fe40000000000 */
[----:B------:R-:W-:Y:S02]  /*2070*/  ISETP.NE.AND P3, PT, R49, RZ, PT ;  /* 0x000000ff3100720c */ /* 0x000fe40003f65270 */
[----:B------:R-:W-:Y:S02]  /*2080*/  P2R R13, PR, RZ, 0x40 ;  /* 0x00000040ff0d7803 */ /* 0x000fe40000000000 */
[----:B------:R-:W-:-:S02]  /*2090*/  ISETP.NE.AND P6, PT, R60, RZ, PT ;  /* 0x000000ff3c00720c */ /* 0x000fc40003fc5270 */
[----:B------:R-:W-:Y:S02]  /*20a0*/  SEL R10, R37, 0x3, P3 ;  /* 0x00000003250a7807 */ /* 0x000fe40001800000 */
[----:B------:R-:W-:Y:S02]  /*20b0*/  P2R R37, PR, RZ, 0x40 ;  /* 0x00000040ff257803 */ /* 0x000fe40000000000 */
[----:B------:R-:W-:Y:S02]  /*20c0*/  ISETP.NE.AND P6, PT, R59, RZ, PT ;  /* 0x000000ff3b00720c */ /* 0x000fe40003fc5270 */
[----:B------:R-:W-:Y:S02]  /*20d0*/  SEL R11, R38, 0x3, P0 ;  /* 0x00000003260b7807 */ /* 0x000fe40000000000 */
        /* <DEDUP_REMOVED lines=20> */
[----:B------:R-:W-:Y:S02]  /*2220*/  SEL R11, R11, 0x4, P6 ;  /* 0x000000040b0b7807 */ /* 0x000fe40003000000 */
[----:B------:R-:W-:Y:S02]  /*2230*/  ISETP.NE.AND P6, PT, R39, RZ, PT ;  /* 0x000000ff2700720c */ /* 0x000fe40003fc5270 */
[----:B------:R-:W-:Y:S02]  /*2240*/  SEL R8, R8, 0x3, P4 ;  /* 0x0000000308087807 */ /* 0x000fe40002000000 */
[----:B------:R-:W-:Y:S02]  /*2250*/  SEL R10, R10, 0x4, P6 ;  /* 0x000000040a0a7807 */ /* 0x000fe40003000000 */
[----:B------:R-:W-:Y:S02]  /*2260*/  ISETP.NE.AND P6, PT, R41, RZ, PT ;  /* 0x000000ff2900720c */ /* 0x000fe40003fc5270 */
[----:B------:R-:W-:-:S02]  /*2270*/  ISETP.NE.AND P3, PT, R71, RZ, PT ;  /* 0x000000ff4700720c */ /* 0x000fc40003f65270 */
[----:B------:R-:W-:Y:S02]  /*2280*/  SEL R8, R8, 0x4, P6 ;  /* 0x0000000408087807 */ /* 0x000fe40003000000 */
[----:B------:R-:W-:Y:S02]  /*2290*/  P2R R25, PR, RZ, 0x20 ;  /* 0x00000020ff197803 */ /* 0x000fe40000000000 */
[----:B------:R-:W-:Y:S02]  /*22a0*/  SEL R0, R0, 0x4, P3 ;  /* 0x0000000400007807 */ /* 0x000fe40001800000 */
[----:B------:R-:W-:Y:S02]  /*22b0*/  ISETP.NE.AND P6, PT, R42, RZ, PT ;  /* 0x000000ff2a00720c */ /* 0x000fe40003fc5270 */
[----:B------:R-:W-:Y:S02]  /*22c0*/  ISETP.NE.AND P5, PT, R75, RZ, PT ;  /* 0x000000ff4b00720c */ /* 0x000fe40003fa5270 */
[----:B------:R-:W-:-:S02]  /*22d0*/  ISETP.NE.AND P4, PT, R72, RZ, PT ;  /* 0x000000ff4800720c */ /* 0x000fc40003f85270 */
[----:B------:R-:W-:Y:S02]  /*22e0*/  SEL R0, R0, 0x5, P6 ;  /* 0x0000000500007807 */ /* 0x000fe40003000000 */
[----:B------:R-:W-:Y:S02]  /*22f0*/  SEL R3, R3, 0x3, P5 ;  /* 0x0000000303037807 */ /* 0x000fe40002800000 */
[----:B------:R-:W-:Y:S02]  /*2300*/  SEL R9, R9, 0x4, P4 ;  /* 0x0000000409097807 */ /* 0x000fe40002000000 */
[----:B------:R-:W-:Y:S02]  /*2310*/  ISETP.NE.AND P6, PT, R43, RZ, PT ;  /* 0x000000ff2b00720c */ /* 0x000fe40003fc5270 */
[----:B------:R-:W-:Y:S02]  /*2320*/  ISETP.NE.AND P5, PT, R74, RZ, PT ;  /* 0x000000ff4a00720c */ /* 0x000fe40003fa5270 */
[----:B------:R-:W-:-:S02]  /*2330*/  SEL R9, R9, 0x5, P6 ;  /* 0x0000000509097807 */ /* 0x000fc40003000000 */
[----:B------:R-:W-:Y:S02]  /*2340*/  SEL R12, R12, 0x4, P5 ;  /* 0x000000040c0c7807 */ /* 0x000fe40002800000 */
[----:B------:R-:W-:Y:S02]  /*2350*/  ISETP.NE.AND P6, PT, R44, RZ, PT ;  /* 0x000000ff2c00720c */ /* 0x000fe40003fc5270 */
[----:B------:R-:W-:Y:S02]  /*2360*/  SEL R3, R3, 0x4, P2 ;  /* 0x0000000403037807 */ /* 0x000fe40001000000 */
[----:B------:R-:W-:Y:S02]  /*2370*/  SEL R12, R12, 0x5, P6 ;  /* 0x000000050c0c7807 */ /* 0x000fe40003000000 */
[----:B------:R-:W-:-:S04]  /*2380*/  ISETP.NE.AND P6, PT, R45, RZ, PT ;  /* 0x000000ff2d00720c */ /* 0x000fc80003fc5270 */
[----:B------:R-:W-:Y:S02]  /*2390*/  SEL R3, R3, 0x5, P6 ;  /* 0x0000000503037807 */ /* 0x000fe40003000000 */
[----:B------:R-:W-:-:S04]  /*23a0*/  ISETP.NE.AND P6, PT, R46, RZ, PT ;  /* 0x000000ff2e00720c */ /* 0x000fc80003fc5270 */
[----:B------:R-:W-:Y:S02]  /*23b0*/  SEL R8, R8, 0x5, P6 ;  /* 0x0000000508087807 */ /* 0x000fe40003000000 */
[----:B------:R-:W-:Y:S02]  /*23c0*/  ISETP.NE.AND P6, PT, R47, RZ, PT ;  /* 0x000000ff2f00720c */ /* 0x000fe40003fc5270 */
[----:B------:R-:W-:Y:S02]  /*23d0*/  ISETP.NE.AND P0, PT, R52, RZ, PT ;  /* 0x000000ff3400720c */ /* 0x000fe40003f05270 */
[----:B------:R-:W-:Y:S02]  /*23e0*/  SEL R10, R10, 0x5, P6 ;  /* 0x000000050a0a7807 */ /* 0x000fe40003000000 */
[----:B------:R-:W-:Y:S02]  /*23f0*/  ISETP.NE.AND P6, PT, R49, RZ, PT ;  /* 0x000000ff3100720c */ /* 0x000fe40003fc5270 */
[----:B------:R-:W-:-:S02]  /*2400*/  SEL R19, R19, 0x4, P0 ;  /* 0x0000000413137807 */ /* 0x000fc40000000000 */
[----:B------:R-:W-:Y:S02]  /*2410*/  SEL R11, R11, 0x5, P6 ;  /* 0x000000050b0b7807 */ /* 0x000fe40003000000 */
        /* <DEDUP_REMOVED lines=23> */
[----:B------:R-:W-:Y:S02]  /*2590*/  ISETP.NE.AND P5, PT, R25, RZ, PT ;  /* 0x000000ff1900720c */ /* 0x000fe40003fa5270 */
[----:B------:R-:W-:Y:S02]  /*25a0*/  SEL R25, R0, 0x8, P3 ;  /* 0x0000000800197807 */ /* 0x000fe40001800000 */
[----:B------:R-:W0:Y:S01]  /*25b0*/  S2R R0, SR_TID.X ;  /* 0x0000000000007919 */ /* 0x000e220000002100 */
[----:B------:R-:W1:Y:S01]  /*25c0*/  S2UR UR5, SR_CgaCtaId ;  /* 0x00000000000579c3 */ /* 0x000e620000008800 */
[----:B------:R-:W-:Y:S02]  /*25d0*/  ISETP.NE.AND P2, PT, R34, RZ, PT ;  /* 0x000000ff2200720c */ /* 0x000fe40003f45270 */
[----:B------:R-:W-:Y:S02]  /*25e0*/  ISETP.NE.AND P6, PT, R24, RZ, PT ;  /* 0x000000ff1800720c */ /* 0x000fe40003fc5270 */
[----:B------:R-:W-:Y:S01]  /*25f0*/  SEL R19, R3, 0x7, P2 ;  /* 0x0000000703137807 */ /* 0x000fe20001000000 */
[----:B------:R-:W2:Y:S01]  /*2600*/  S2R R73, SR_TID.X ;  /* 0x0000000000497919 */ /* 0x000ea20000002100 */
[----:B------:R-:W-:-:S02]  /*2610*/  ISETP.NE.AND P2, PT, R40, RZ, PT ;  /* 0x000000ff2800720c */ /* 0x000fc40003f45270 */
[----:B------:R-:W-:Y:S02]  /*2620*/  ISETP.NE.AND P0, PT, R16, RZ, PT ;  /* 0x000000ff1000720c */ /* 0x000fe40003f05270 */
[----:B------:R-:W-:Y:S02]  /*2630*/  SEL R9, R9, 0x7, P6 ;  /* 0x0000000709097807 */ /* 0x000fe40003000000 */
[----:B------:R-:W-:Y:S02]  /*2640*/  SEL R24, R8, 0x7, P2 ;  /* 0x0000000708187807 */ /* 0x000fe40001000000 */
[----:B------:R-:W-:Y:S02]  /*2650*/  ISETP.NE.AND P2, PT, R18, RZ, PT ;  /* 0x000000ff1200720c */ /* 0x000fe40003f45270 */
[----:B------:R-:W-:Y:S02]  /*2660*/  SEL R18, R9, 0x8, P0 ;  /* 0x0000000809127807 */ /* 0x000fe40000000000 */
[----:B------:R-:W-:Y:S01]  /*2670*/  ISETP.NE.AND P0, PT, R2, RZ, PT ;  /* 0x000000ff0200720c */ /* 0x000fe20003f05270 */
[----:B------:R-:W-:Y:S01]  /*2680*/  UMOV UR4, 0x400 ;  /* 0x0000040000047882 */ /* 0x000fe20000000000 */
[----:B------:R-:W-:Y:S01]  /*2690*/  ISETP.NE.AND P4, PT, R69, RZ, PT ;  /* 0x000000ff4500720c */ /* 0x000fe20003f85270 */
[----:B-1----:R-:W-:Y:S01]  /*26a0*/  UPRMT UR4, UR5, 0x654, UR4 ;  /* 0x0000065405047896 */ /* 0x002fe20008000004 */
[----:B0-----:R-:W-:-:S02]  /*26b0*/  IMAD.SHL.U32 R2, R0, 0x8, RZ ;  /* 0x0000000800027824 */ /* 0x001fc400078e00ff */
[----:B------:R-:W-:-:S03]  /*26c0*/  SEL R31, R13, 0x7, P4 ;  /* 0x000000070d1f7807 */ /* 0x000fc60002000000 */
[----:B------:R-:W-:Y:S02]  /*26d0*/  LOP3.LUT R2, R2, 0x3f8, RZ, 0xc0, !PT ;  /* 0x000003f802027812 */ /* 0x000fe400078ec0ff */
[----:B------:R-:W-:Y:S02]  /*26e0*/  ISETP.NE.AND P4, PT, R26, RZ, PT ;  /* 0x000000ff1a00720c */ /* 0x000fe40003f85270 */
[----:B------:R-:W-:Y:S01]  /*26f0*/  LEA R26, R2, UR4, 0x2 ;  /* 0x00000004021a7c11 */ /* 0x000fe2000f8e10ff */
[----:B--2---:R-:W-:Y:S01]  /*2700*/  IMAD.SHL.U32 R0, R73, 0x4, RZ ;  /* 0x0000000449007824 */ /* 0x004fe200078e00ff */
[----:B------:R-:W-:Y:S01]  /*2710*/  ISETP.NE.AND P1, PT, R33, RZ, PT ;  /* 0x000000ff2100720c */ /* 0x000fe20003f25270 */
[----:B------:R-:W0:Y:S02]  /*2720*/  LDC.64 R2, c[0x0][0x218] ;  /* 0x00008600ff027b82 */ /* 0x000e240000000a00 */
[----:B------:R-:W-:Y:S04]  /*2730*/  STS.128 [R26], R20 ;  /* 0x000000141a007388 */ /* 0x000fe80000000c00 */
[----:B------:R1:W-:Y:S01]  /*2740*/  STS.128 [R26+0x10], R4 ;  /* 0x000010041a007388 */ /* 0x0003e20000000c00 */
[----:B------:R-:W-:Y:S01]  /*2750*/  LOP3.LUT R0, R0, 0x1fc, RZ, 0xc0, !PT ;  /* 0x000001fc00007812 */ /* 0x000fe200078ec0ff */
[----:B------:R-:W-:Y:S01]  /*2760*/  BAR.SYNC.DEFER_BLOCKING 0x0 ;  /* 0x0000000000007b1d */ /* 0x000fe20000010000 */
[----:B------:R-:W-:-:S02]  /*2770*/  ISETP.NE.AND P3, PT, R27, RZ, PT ;  /* 0x000000ff1b00720c */ /* 0x000fc40003f65270 */
[----:B------:R-:W-:Y:S02]  /*2780*/  SEL R16, R12, 0x7, P1 ;  /* 0x000000070c107807 */ /* 0x000fe40000800000 */
[----:B------:R-:W-:Y:S01]  /*2790*/  LEA R27, R0, UR4, 0x2 ;  /* 0x00000004001b7c11 */ /* 0x000fe2000f8e10ff */
[----:B------:R-:W-:Y:S01]  /*27a0*/  ULDC.64 UR4, c[0x0][0x218] ;  /* 0x0000860000047ab9 */ /* 0x000fe20000000a00 */
[----:B------:R-:W-:-:S04]  /*27b0*/  ISETP.NE.AND P1, PT, R67, RZ, PT ;  /* 0x000000ff4300720c */ /* 0x000fc80003f25270 */
[----:B------:R-:W-:Y:S01]  /*27c0*/  SEL R28, R10, 0x7, P1 ;  /* 0x000000070a1c7807 */ /* 0x000fe20000800000 */
[----:B------:R-:W2:Y:S04]  /*27d0*/  LDS.128 R12, [R27] ;  /* 0x000000001b0c7984 */ /* 0x000ea80000000c00 */
[----:B------:R-:W3:Y:S01]  /*27e0*/  LDS.128 R8, [R27+0x800] ;  /* 0x000800001b087984 */ /* 0x000ee20000000c00 */
[----:B------:R-:W-:Y:S02]  /*27f0*/  ISETP.NE.AND P1, PT, R17, RZ, PT ;  /* 0x000000ff1100720c */ /* 0x000fe40003f25270 */
[----:B------:R-:W-:Y:S02]  /*2800*/  LOP3.LUT R17, R77, R0, RZ, 0xfc, !PT ;  /* 0x000000004d117212 */ /* 0x000fe400078efcff */
[----:B------:R-:W-:-:S02]  /*2810*/  LOP3.LUT R0, R77, 0x200, R0, 0xfe, !PT ;  /* 0x000002004d007812 */ /* 0x000fc400078efe00 */
[----:B------:R-:W-:Y:S02]  /*2820*/  SEL R16, R16, 0x8, P1 ;  /* 0x0000000810107807 */ /* 0x000fe40000800000 */
[----:B------:R-:W-:Y:S02]  /*2830*/  ISETP.GE.AND P1, PT, R17, 0x70800, PT ;  /* 0x000708001100780c */ /* 0x000fe40003f26270 */
[----:B------:R-:W-:Y:S02]  /*2840*/  SEL R31, R31, 0x8, P3 ;  /* 0x000000081f1f7807 */ /* 0x000fe40001800000 */
[----:B------:R-:W-:Y:S02]  /*2850*/  ISETP.GE.AND P3, PT, R0, 0x70800, PT ;  /* 0x000708000000780c */ /* 0x000fe40003f66270 */
[----:B------:R-:W-:Y:S02]  /*2860*/  SEL R19, R19, 0x8, P2 ;  /* 0x0000000813137807 */ /* 0x000fe40001000000 */
[----:B------:R-:W-:-:S02]  /*2870*/  SHF.R.S32.HI R32, RZ, 0x1f, R77 ;  /* 0x0000001fff207819 */ /* 0x000fc4000001144d */
[C---:B-1----:R-:W-:Y:S02]  /*2880*/  LEA R4, P2, R17.reuse, UR4, 0x2 ;  /* 0x0000000411047c11 */ /* 0x042fe4000f8410ff */
[----:B------:R-:W-:Y:S01]  /*2890*/  ISETP.NE.AND P6, PT, R48, RZ, PT ;  /* 0x000000ff3000720c */ /* 0x000fe20003fc5270 */
[C---:B0-----:R-:W-:Y:S01]  /*28a0*/  IMAD.WIDE R2, R17.reuse, 0x4, R2 ;  /* 0x0000000411027825 */ /* 0x041fe200078e0202 */
[----:B------:R-:W-:Y:S01]  /*28b0*/  LEA.HI.X R5, R17, UR5, R32, 0x2, P2 ;  /* 0x0000000511057c11 */ /* 0x000fe200090f1420 */
[----:B------:R-:W-:Y:S01]  /*28c0*/  ULDC.64 UR4, c[0x0][0x220] ;  /* 0x0000880000047ab9 */ /* 0x000fe20000000a00 */
[----:B------:R-:W-:Y:S02]  /*28d0*/  SEL R30, R30, 0x8, P4 ;  /* 0x000000081e1e7807 */ /* 0x000fe40002000000 */
[----:B------:R-:W-:Y:S02]  /*28e0*/  SEL R28, R28, 0x8, P5 ;  /* 0x000000081c1c7807 */ /* 0x000fe40002800000 */
[----:B------:R-:W-:-:S02]  /*28f0*/  SEL R7, R24, 0x8, P6 ;  /* 0x0000000818077807 */ /* 0x000fc40003000000 */
[----:B------:R-:W-:Y:S02]  /*2900*/  IADD3 R6, P2, R29, UR4, RZ ;  /* 0x000000041d067c10 */ /* 0x000fe4000ff5e0ff */
[----:B------:R-:W-:Y:S02]  /*2910*/  PRMT R25, R25, 0x3340, R18 ;  /* 0x0000334019197816 */ /* 0x000fe40000000012 */
[----:B------:R-:W-:Y:S01]  /*2920*/  PRMT R16, R16, 0x3340, R19 ;  /* 0x0000334010107816 */ /* 0x000fe20000000013 */
[----:B--2---:R0:W-:Y:S01]  /*2930*/  @!P1 STG.E.128 desc[UR6][R2.64], R12 ;  /* 0x0000000c02009986 */ /* 0x0041e2000c101d06 */
[----:B------:R-:W-:Y:S02]  /*2940*/  PRMT R30, R30, 0x3340, R31 ;  /* 0x000033401e1e7816 */ /* 0x000fe4000000001f */
[----:B------:R-:W-:Y:S01]  /*2950*/  PRMT R17, R7, 0x3340, R28 ;  /* 0x0000334007117816 */ /* 0x000fe2000000001c */
[----:B---3--:R0:W-:Y:S01]  /*2960*/  @!P3 STG.E.128 desc[UR6][R4.64+0x800], R8 ;  /* 0x000800080400b986 */ /* 0x0081e2000c101d06 */
[----:B------:R-:W-:-:S02]  /*2970*/  LEA.HI.X.SX32 R7, R29, UR5, 0x1, P2 ;  /* 0x000000051d077c11 */ /* 0x000fc400090f0eff */
[----:B------:R-:W-:Y:S02]  /*2980*/  PRMT R16, R25, 0x5410, R16 ;  /* 0x0000541019107816 */ /* 0x000fe40000000010 */
[----:B------:R-:W-:Y:S01]  /*2990*/  PRMT R17, R17, 0x5410, R30 ;  /* 0x0000541011117816 */ /* 0x000fe2000000001e */
[----:B0-----:R-:W-:Y:S06]  /*29a0*/  @P0 EXIT ;  /* 0x000000000000094d */ /* 0x001fec0003800000 */
[----:B------:R-:W-:Y:S01]  /*29b0*/  STG.E.64 desc[UR6][R6.64], R16 ;  /* 0x0000001006007986 */ /* 0x000fe2000c101b06 */
[----:B------:R-:W-:Y:S05]  /*29c0*/  EXIT ;  /* 0x000000000000794d */ /* 0x000fea0003800000 */
.L_x_0:
[----:B------:R-:W-:-:S00]  /*29d0*/  BRA `(.L_x_0) ;  /* 0xfffffffc00fc7947 */ /* 0x000fc0000383ffff */
[----:B------:R-:W-:-:S00]  /*29e0*/  NOP ;  /* 0x0000000000007918 */ /* 0x000fc00000000000 */
        /* <DEDUP_REMOVED lines=9> */
.L_x_1:


//--------------------- .nv.shared.triton_poi_fused_max_pool2d_with_indices_24 --------------------------
	.section	.nv.shared.triton_poi_fused_max_pool2d_with_indices_24,"aw",@nobits
	.sectionflags	@""
	.align	16
	.zero		1024


//--------------------- .nv.constant0.triton_poi_fused_max_pool2d_with_indices_24 --------------------------
	.section	.nv.constant0.triton_poi_fused_max_pool2d_with_indices_24,"a",@progbits
	.sectionflags	@""
	.align	4
.nv.constant0.triton_poi_fused_max_pool2d_with_indices_24:
	.zero		556
